	.headerflags	@"EF_CUDA_TEXMODE_UNIFIED EF_CUDA_64BIT_ADDRESS EF_CUDA_ACCELERATORS EF_CUDA_SM90 EF_CUDA_VIRTUAL_SM(EF_CUDA_SM90)"
	.elftype	@"ET_EXEC"


//--------------------- .nv.info                  --------------------------
	.section	.nv.info,"",@"SHT_CUDA_INFO"
	.align	4


	//----- nvinfo : EIATTR_REGCOUNT
	.align		4
        /*0000*/ 	.byte	0x04, 0x2f
        /*0002*/ 	.short	(.L_1 - .L_0)
	.align		4
.L_0:
        /*0004*/ 	.word	index@(triton_poi_fused_clone_3)
        /*0008*/ 	.word	0x00000010


	//----- nvinfo : EIATTR_MIN_STACK_SIZE
	.align		4
.L_1:
        /*000c*/ 	.byte	0x04, 0x12
        /*000e*/ 	.short	(.L_3 - .L_2)
	.align		4
.L_2:
        /*0010*/ 	.word	index@(triton_poi_fused_clone_3)
        /*0014*/ 	.word	0x00000000


	//----- nvinfo : EIATTR_FRAME_SIZE
	.align		4
.L_3:
        /*0018*/ 	.byte	0x04, 0x11
        /*001a*/ 	.short	(.L_5 - .L_4)
	.align		4
.L_4:
        /*001c*/ 	.word	index@(triton_poi_fused_clone_3)
        /*0020*/ 	.word	0x00000000


	//----- nvinfo : EIATTR_MIN_STACK_SIZE
	.align		4
.L_5:
        /*0024*/ 	.byte	0x04, 0x12
        /*0026*/ 	.short	(.L_7 - .L_6)
	.align		4
.L_6:
        /*0028*/ 	.word	index@(triton_poi_fused_clone_3)
        /*002c*/ 	.word	0x00000000
.L_7:


//--------------------- .nv.info.triton_poi_fused_clone_3 --------------------------
	.section	.nv.info.triton_poi_fused_clone_3,"",@"SHT_CUDA_INFO"
	.sectionflags	@""
	.align	4


	//----- nvinfo : EIATTR_CUDA_API_VERSION
	.align		4
        /*0000*/ 	.byte	0x04, 0x37
        /*0002*/ 	.short	(.L_9 - .L_8)
.L_8:
        /*0004*/ 	.word	0x0000007c


	//----- nvinfo : EIATTR_KPARAM_INFO
	.align		4
.L_9:
        /*0008*/ 	.byte	0x04, 0x17
        /*000a*/ 	.short	(.L_11 - .L_10)
.L_10:
        /*000c*/ 	.word	0x00000000
        /*0010*/ 	.short	0x0004
        /*0012*/ 	.short	0x001c
        /*0014*/ 	.byte	0x00, 0xf0, 0x11, 0x00


	//----- nvinfo : EIATTR_KPARAM_INFO
	.align		4
.L_11:
        /*0018*/ 	.byte	0x04, 0x17
        /*001a*/ 	.short	(.L_13 - .L_12)
.L_12:
        /*001c*/ 	.word	0x00000000
        /*0020*/ 	.short	0x0003
        /*0022*/ 	.short	0x0018
        /*0024*/ 	.byte	0x00, 0xf0, 0x11, 0x00


	//----- nvinfo : EIATTR_KPARAM_INFO
	.align		4
.L_13:
        /*0028*/ 	.byte	0x04, 0x17
        /*002a*/ 	.short	(.L_15 - .L_14)
.L_14:
        /*002c*/ 	.word	0x00000000
        /*0030*/ 	.short	0x0002
        /*0032*/ 	.short	0x0010
        /*0034*/ 	.byte	0x00, 0xf4, 0x21, 0x00


	//----- nvinfo : EIATTR_KPARAM_INFO
	.align		4
.L_15:
        /*0038*/ 	.byte	0x04, 0x17
        /*003a*/ 	.short	(.L_17 - .L_16)
.L_16:
        /*003c*/ 	.word	0x00000000
        /*0040*/ 	.short	0x0001
        /*0042*/ 	.short	0x0008
        /*0044*/ 	.byte	0x00, 0xf4, 0x21, 0x00


	//----- nvinfo : EIATTR_KPARAM_INFO
	.align		4
.L_17:
        /*0048*/ 	.byte	0x04, 0x17
        /*004a*/ 	.short	(.L_19 - .L_18)
.L_18:
        /*004c*/ 	.word	0x00000000
        /*0050*/ 	.short	0x0000
        /*0052*/ 	.short	0x0000
        /*0054*/ 	.byte	0x00, 0xf4, 0x21, 0x00


	//----- nvinfo : EIATTR_SPARSE_MMA_MASK
	.align		4
.L_19:
        /*0058*/ 	.byte	0x03, 0x50
        /*005a*/ 	.short	0x0000


	//----- nvinfo : EIATTR_MAXREG_COUNT
	.align		4
        /*005c*/ 	.byte	0x03, 0x1b
        /*005e*/ 	.short	0x00ff


	//----- nvinfo : EIATTR_EXIT_INSTR_OFFSETS
	.align		4
        /*0060*/ 	.byte	0x04, 0x1c
        /*0062*/ 	.short	(.L_21 - .L_20)


	//   ....[0]....
.L_20:
        /*0064*/ 	.word	0x00000330


	//   ....[1]....
        /*0068*/ 	.word	0x00000390


	//----- nvinfo : EIATTR_REQNTID
	.align		4
.L_21:
        /*006c*/ 	.byte	0x04, 0x10
        /*006e*/ 	.short	(.L_23 - .L_22)
.L_22:
        /*0070*/ 	.word	0x00000020
        /*0074*/ 	.word	0x00000001
        /*0078*/ 	.word	0x00000001


	//----- nvinfo : EIATTR_CBANK_PARAM_SIZE
	.align		4
.L_23:
        /*007c*/ 	.byte	0x03, 0x19
        /*007e*/ 	.short	0x0020


	//----- nvinfo : EIATTR_PARAM_CBANK
	.align		4
        /*0080*/ 	.byte	0x04, 0x0a
        /*0082*/ 	.short	(.L_25 - .L_24)
	.align		4
.L_24:
        /*0084*/ 	.word	index@(.nv.constant0.triton_poi_fused_clone_3)
        /*0088*/ 	.short	0x0210
        /*008a*/ 	.short	0x0020


	//----- nvinfo : EIATTR_SW_WAR
	.align		4
.L_25:
        /*008c*/ 	.byte	0x04, 0x36
        /*008e*/ 	.short	(.L_27 - .L_26)
.L_26:
        /*0090*/ 	.word	0x00000008
.L_27:


//--------------------- .nv.callgraph             --------------------------
	.section	.nv.callgraph,"",@"SHT_CUDA_CALLGRAPH"
	.align	4
	.sectionentsize	8
	.align		4
        /*0000*/ 	.word	0x00000000
	.align		4
        /*0004*/ 	.word	0xffffffff
	.align		4
        /*0008*/ 	.word	0x00000000
	.align		4
        /*000c*/ 	.word	0xfffffffe
	.align		4
        /*0010*/ 	.word	0x00000000
	.align		4
        /*0014*/ 	.word	0xfffffffd
	.align		4
        /*0018*/ 	.word	0x00000000
	.align		4
        /*001c*/ 	.word	0xfffffffc


//--------------------- .text.triton_poi_fused_clone_3 --------------------------
	.section	.text.triton_poi_fused_clone_3,"ax",@progbits
	.sectionflags	@"SHF_BARRIERS=1"
	.align	128
        .global         triton_poi_fused_clone_3
        .type           triton_poi_fused_clone_3,@function
        .size           triton_poi_fused_clone_3,(.L_x_1 - triton_poi_fused_clone_3)
        .other          triton_poi_fused_clone_3,@"STO_CUDA_ENTRY STV_DEFAULT"
triton_poi_fused_clone_3:
.text.triton_poi_fused_clone_3:
[----:B------:R-:W0:Y:S02]  /*0000*/  LDC R1, c[0x0][0x28] ;  /* 0x00000a00ff017b82 */ /* 0x000e240000000800 */
[----:B------:R-:W1:Y:S01]  /*0010*/  S2R R0, SR_CTAID.Y ;  /* 0x0000000000007919 */ /* 0x000e620000002600 */
[----:B------:R-:W2:Y:S01]  /*0020*/  LDC.64 R4, c[0x0][0x218] ;  /* 0x00008600ff047b82 */ /* 0x000ea20000000a00 */
[----:B------:R-:W-:Y:S01]  /*0030*/  ULDC.64 UR6, c[0x0][0x208] ;  /* 0x0000820000067ab9 */ /* 0x000fe20000000a00 */
[----:B------:R-:W3:Y:S01]  /*0040*/  S2R R13, SR_TID.X ;  /* 0x00000000000d7919 */ /* 0x000ee20000002100 */
[----:B------:R-:W4:Y:S05]  /*0050*/  S2R R8, SR_CTAID.X ;  /* 0x0000000000087919 */ /* 0x000f2a0000002500 */
[----:B------:R-:W5:Y:S01]  /*0060*/  LDC.64 R2, c[0x0][0x210] ;  /* 0x00008400ff027b82 */ /* 0x000f620000000a00 */
[----:B-1----:R-:W-:Y:S01]  /*0070*/  IMAD.SHL.U32 R0, R0, 0x8, RZ ;  /* 0x0000000800007824 */ /* 0x002fe200078e00ff */
[----:B---3--:R-:W-:-:S04]  /*0080*/  SHF.R.U32.HI R9, RZ, 0x3, R13 ;  /* 0x00000003ff097819 */ /* 0x008fc8000001160d */
[----:B------:R-:W-:Y:S01]  /*0090*/  LOP3.LUT R6, R0, 0x7, R13, 0xf8, !PT ;  /* 0x0000000700067812 */ /* 0x000fe200078ef80d */
[----:B----4-:R-:W-:Y:S01]  /*00a0*/  IMAD.SHL.U32 R8, R8, 0x4, RZ ;  /* 0x0000000408087824 */ /* 0x010fe200078e00ff */
[----:B------:R-:W-:Y:S02]  /*00b0*/  SGXT.U32 R9, R9, 0x2 ;  /* 0x000000020909781a */ /* 0x000fe40000000000 */
[----:B------:R-:W-:Y:S02]  /*00c0*/  SHF.R.S32.HI R7, RZ, 0x1f, R6 ;  /* 0x0000001fff077819 */ /* 0x000fe40000011406 */
[----:B------:R-:W-:Y:S02]  /*00d0*/  ISETP.GE.AND P1, PT, R6, 0x10, PT ;  /* 0x000000100600780c */ /* 0x000fe40003f26270 */
[----:B------:R-:W-:Y:S02]  /*00e0*/  LEA.HI R10, R7, R6, RZ, 0x2 ;  /* 0x00000006070a7211 */ /* 0x000fe400078f10ff */
[----:B------:R-:W-:-:S02]  /*00f0*/  LOP3.LUT R7, R8, R9, RZ, 0xfc, !PT ;  /* 0x0000000908077212 */ /* 0x000fc400078efcff */
[C---:B------:R-:W-:Y:S01]  /*0100*/  LOP3.LUT R11, R10.reuse, 0xfffffffc, RZ, 0xc0, !PT ;  /* 0xfffffffc0a0b7812 */ /* 0x040fe200078ec0ff */
[----:B------:R-:W-:Y:S01]  /*0110*/  IMAD.SHL.U32 R10, R10, 0x4, RZ ;  /* 0x000000040a0a7824 */ /* 0x000fe200078e00ff */
[----:B------:R-:W-:-:S03]  /*0120*/  ISETP.GE.AND P0, PT, R7, 0x4, PT ;  /* 0x000000040700780c */ /* 0x000fc60003f06270 */
[----:B------:R-:W-:Y:S01]  /*0130*/  IMAD.IADD R11, R6, 0x1, -R11 ;  /* 0x00000001060b7824 */ /* 0x000fe200078e0a0b */
[----:B------:R-:W-:Y:S02]  /*0140*/  LOP3.LUT R10, R10, 0xfffffff0, RZ, 0xc0, !PT ;  /* 0xfffffff00a0a7812 */ /* 0x000fe400078ec0ff */
[----:B------:R-:W-:Y:S01]  /*0150*/  ISETP.LT.AND P0, PT, R6, 0x10, !P0 ;  /* 0x000000100600780c */ /* 0x000fe20004701270 */
[----:B------:R-:W-:Y:S02]  /*0160*/  IMAD R7, R7, 0x4, R11 ;  /* 0x0000000407077824 */ /* 0x000fe400078e020b */
[----:B--2---:R-:W-:-:S04]  /*0170*/  IMAD.WIDE R4, R11, 0x4, R4 ;  /* 0x000000040b047825 */ /* 0x004fc800078e0204 */
[----:B------:R-:W-:Y:S02]  /*0180*/  IMAD.IADD R7, R7, 0x1, R10 ;  /* 0x0000000107077824 */ /* 0x000fe400078e020a */
[----:B------:R-:W-:Y:S02]  /*0190*/  IMAD.MOV.U32 R11, RZ, RZ, RZ ;  /* 0x000000ffff0b7224 */ /* 0x000fe400078e00ff */
[----:B------:R-:W-:Y:S02]  /*01a0*/  IMAD.MOV.U32 R6, RZ, RZ, RZ ;  /* 0x000000ffff067224 */ /* 0x000fe400078e00ff */
[----:B-----5:R-:W-:Y:S02]  /*01b0*/  IMAD.WIDE R2, R7, 0x4, R2 ;  /* 0x0000000407027825 */ /* 0x020fe400078e0202 */
[----:B------:R-:W2:Y:S04]  /*01c0*/  @!P1 LDG.E.EL R11, desc[UR6][R4.64] ;  /* 0x00000006040b9981 */ /* 0x000ea8000c2e1900 */
[----:B------:R1:W2:Y:S01]  /*01d0*/  @P0 LDG.E.EL R6, desc[UR6][R2.64] ;  /* 0x0000000602060981 */ /* 0x0002a2000c2e1900 */
[----:B------:R-:W3:Y:S01]  /*01e0*/  S2UR UR5, SR_CgaCtaId ;  /* 0x00000000000579c3 */ /* 0x000ee20000008800 */
[----:B------:R-:W-:Y:S01]  /*01f0*/  IMAD.SHL.U32 R7, R13, 0x4, RZ ;  /* 0x000000040d077824 */ /* 0x000fe200078e00ff */
[----:B------:R-:W-:Y:S01]  /*0200*/  UMOV UR4, 0x400 ;  /* 0x0000040000047882 */ /* 0x000fe20000000000 */
[----:B------:R-:W-:-:S02]  /*0210*/  SHF.R.U32.HI R12, RZ, 0x2, R13 ;  /* 0x00000002ff0c7819 */ /* 0x000fc4000001160d */
[----:B------:R-:W-:Y:S02]  /*0220*/  LOP3.LUT R8, R8, 0x3, R13, 0xf8, !PT ;  /* 0x0000000308087812 */ /* 0x000fe400078ef80d */
[----:B------:R-:W-:Y:S02]  /*0230*/  LOP3.LUT R10, R7, 0x1c, RZ, 0xc0, !PT ;  /* 0x0000001c070a7812 */ /* 0x000fe400078ec0ff */
[----:B------:R-:W-:Y:S02]  /*0240*/  SGXT.U32 R7, R12, 0x3 ;  /* 0x000000030c07781a */ /* 0x000fe40000000000 */
[----:B------:R-:W-:Y:S02]  /*0250*/  LOP3.LUT R9, R10, R9, RZ, 0xfc, !PT ;  /* 0x000000090a097212 */ /* 0x000fe400078efcff */
[----:B------:R-:W-:Y:S02]  /*0260*/  LOP3.LUT R7, R0, R7, RZ, 0xfc, !PT ;  /* 0x0000000700077212 */ /* 0x000fe400078efcff */
[----:B------:R-:W-:-:S02]  /*0270*/  ISETP.GE.AND P0, PT, R8, 0x4, PT ;  /* 0x000000040800780c */ /* 0x000fc40003f06270 */
[----:B-1----:R-:W-:Y:S02]  /*0280*/  LOP3.LUT R2, R13, 0x1c, RZ, 0xc0, !PT ;  /* 0x0000001c0d027812 */ /* 0x002fe400078ec0ff */
[----:B------:R-:W-:Y:S02]  /*0290*/  ISETP.LT.AND P0, PT, R7, 0x10, !P0 ;  /* 0x000000100700780c */ /* 0x000fe40004701270 */
[----:B------:R-:W-:Y:S01]  /*02a0*/  LOP3.LUT R0, R13, 0x1f, RZ, 0xc0, !PT ;  /* 0x0000001f0d007812 */ /* 0x000fe200078ec0ff */
[----:B---3--:R-:W-:-:S06]  /*02b0*/  UPRMT UR4, UR5, 0x654, UR4 ;  /* 0x0000065405047896 */ /* 0x008fcc0008000004 */
[----:B------:R-:W-:Y:S02]  /*02c0*/  VIADD R10, R10, UR4 ;  /* 0x000000040a0a7c36 */ /* 0x000fe40008000000 */
[----:B------:R-:W-:Y:S02]  /*02d0*/  VIADD R3, R2, UR4 ;  /* 0x0000000402037c36 */ /* 0x000fe40008000000 */
[----:B------:R-:W-:Y:S02]  /*02e0*/  IMAD R9, R9, 0x4, R10 ;  /* 0x0000000409097824 */ /* 0x000fe400078e020a */
[----:B------:R-:W-:Y:S02]  /*02f0*/  IMAD R0, R0, 0x4, R3 ;  /* 0x0000000400007824 */ /* 0x000fe400078e0203 */
[----:B--2---:R-:W-:-:S05]  /*0300*/  FADD R6, R11, R6 ;  /* 0x000000060b067221 */ /* 0x004fca0000000000 */
[----:B------:R1:W-:Y:S01]  /*0310*/  STS [R9], R6 ;  /* 0x0000000609007388 */ /* 0x0003e20000000800 */
[----:B------:R-:W-:Y:S06]  /*0320*/  BAR.SYNC.DEFER_BLOCKING 0x0 ;  /* 0x0000000000007b1d */ /* 0x000fec0000010000 */
[----:B-1----:R-:W-:Y:S05]  /*0330*/  @!P0 EXIT ;  /* 0x000000000000894d */ /* 0x002fea0003800000 */
[----:B------:R-:W0:Y:S01]  /*0340*/  LDS R5, [R0] ;  /* 0x0000000000057984 */ /* 0x000e220000000800 */
[----:B------:R-:W1:Y:S01]  /*0350*/  LDC.64 R2, c[0x0][0x220] ;  /* 0x00008800ff027b82 */ /* 0x000e620000000a00 */
[----:B------:R-:W-:-:S04]  /*0360*/  IMAD R7, R7, 0x4, R8 ;  /* 0x0000000407077824 */ /* 0x000fc800078e0208 */
[----:B-1----:R-:W-:-:S05]  /*0370*/  IMAD.WIDE R2, R7, 0x4, R2 ;  /* 0x0000000407027825 */ /* 0x002fca00078e0202 */
[----:B0-----:R-:W-:Y:S01]  /*0380*/  STG.E desc[UR6][R2.64], R5 ;  /* 0x0000000502007986 */ /* 0x001fe2000c101906 */
[----:B------:R-:W-:Y:S05]  /*0390*/  EXIT ;  /* 0x000000000000794d */ /* 0x000fea0003800000 */
.L_x_0:
[----:B------:R-:W-:-:S00]  /*03a0*/  BRA `(.L_x_0) ;  /* 0xfffffffc00fc7947 */ /* 0x000fc0000383ffff */
[----:B------:R-:W-:-:S00]  /*03b0*/  NOP ;  /* 0x0000000000007918 */ /* 0x000fc00000000000 */
        /* <DEDUP_REMOVED lines=12> */
.L_x_1:


//--------------------- .nv.shared.triton_poi_fused_clone_3 --------------------------
	.section	.nv.shared.triton_poi_fused_clone_3,"aw",@nobits
	.sectionflags	@""
	.align	16
	.zero		1024


//--------------------- .nv.constant0.triton_poi_fused_clone_3 --------------------------
	.section	.nv.constant0.triton_poi_fused_clone_3,"a",@progbits
	.sectionflags	@""
	.align	4
.nv.constant0.triton_poi_fused_clone_3:
	.zero		560
